	.headerflags	@"EF_CUDA_TEXMODE_UNIFIED EF_CUDA_64BIT_ADDRESS EF_CUDA_ACCELERATORS EF_CUDA_SM90 EF_CUDA_VIRTUAL_SM(EF_CUDA_SM90)"
	.elftype	@"ET_EXEC"


//--------------------- .nv.info                  --------------------------
	.section	.nv.info,"",@"SHT_CUDA_INFO"
	.align	4


	//----- nvinfo : EIATTR_REGCOUNT
	.align		4
        /*0000*/ 	.byte	0x04, 0x2f
        /*0002*/ 	.short	(.L_3 - .L_2)
	.align		4
.L_2:
        /*0004*/ 	.word	index@(triton_poi_fused__native_batch_norm_legit_no_training_41)
        /*0008*/ 	.word	0x00000016


	//----- nvinfo : EIATTR_MIN_STACK_SIZE
	.align		4
.L_3:
        /*000c*/ 	.byte	0x04, 0x12
        /*000e*/ 	.short	(.L_5 - .L_4)
	.align		4
.L_4:
        /*0010*/ 	.word	index@(triton_poi_fused__native_batch_norm_legit_no_training_41)
        /*0014*/ 	.word	0x00000000


	//----- nvinfo : EIATTR_FRAME_SIZE
	.align		4
.L_5:
        /*0018*/ 	.byte	0x04, 0x11
        /*001a*/ 	.short	(.L_7 - .L_6)
	.align		4
.L_6:
        /*001c*/ 	.word	index@(triton_poi_fused__native_batch_norm_legit_no_training_41)
        /*0020*/ 	.word	0x00000000


	//----- nvinfo : EIATTR_MIN_STACK_SIZE
	.align		4
.L_7:
        /*0024*/ 	.byte	0x04, 0x12
        /*0026*/ 	.short	(.L_9 - .L_8)
	.align		4
.L_8:
        /*0028*/ 	.word	index@(triton_poi_fused__native_batch_norm_legit_no_training_41)
        /*002c*/ 	.word	0x00000000
.L_9:


//--------------------- .nv.info.triton_poi_fused__native_batch_norm_legit_no_training_41 --------------------------
	.section	.nv.info.triton_poi_fused__native_batch_norm_legit_no_training_41,"",@"SHT_CUDA_INFO"
	.sectionflags	@""
	.align	4


	//----- nvinfo : EIATTR_CUDA_API_VERSION
	.align		4
        /*0000*/ 	.byte	0x04, 0x37
        /*0002*/ 	.short	(.L_11 - .L_10)
.L_10:
        /*0004*/ 	.word	0x0000007c


	//----- nvinfo : EIATTR_KPARAM_INFO
	.align		4
.L_11:
        /*0008*/ 	.byte	0x04, 0x17
        /*000a*/ 	.short	(.L_13 - .L_12)
.L_12:
        /*000c*/ 	.word	0x00000000
        /*0010*/ 	.short	0x0006
        /*0012*/ 	.short	0x0030
        /*0014*/ 	.byte	0x00, 0xf0, 0x11, 0x00


	//----- nvinfo : EIATTR_KPARAM_INFO
	.align		4
.L_13:
        /*0018*/ 	.byte	0x04, 0x17
        /*001a*/ 	.short	(.L_15 - .L_14)
.L_14:
        /*001c*/ 	.word	0x00000000
        /*0020*/ 	.short	0x0005
        /*0022*/ 	.short	0x0028
        /*0024*/ 	.byte	0x00, 0xf4, 0x21, 0x00


	//----- nvinfo : EIATTR_KPARAM_INFO
	.align		4
.L_15:
        /*0028*/ 	.byte	0x04, 0x17
        /*002a*/ 	.short	(.L_17 - .L_16)
.L_16:
        /*002c*/ 	.word	0x00000000
        /*0030*/ 	.short	0x0004
        /*0032*/ 	.short	0x0020
        /*0034*/ 	.byte	0x00, 0xf4, 0x21, 0x00


	//----- nvinfo : EIATTR_KPARAM_INFO
	.align		4
.L_17:
        /*0038*/ 	.byte	0x04, 0x17
        /*003a*/ 	.short	(.L_19 - .L_18)
.L_18:
        /*003c*/ 	.word	0x00000000
        /*0040*/ 	.short	0x0003
        /*0042*/ 	.short	0x0018
        /*0044*/ 	.byte	0x00, 0xf4, 0x21, 0x00


	//----- nvinfo : EIATTR_KPARAM_INFO
	.align		4
.L_19:
        /*0048*/ 	.byte	0x04, 0x17
        /*004a*/ 	.short	(.L_21 - .L_20)
.L_20:
        /*004c*/ 	.word	0x00000000
        /*0050*/ 	.short	0x0002
        /*0052*/ 	.short	0x0010
        /*0054*/ 	.byte	0x00, 0xf4, 0x21, 0x00


	//----- nvinfo : EIATTR_KPARAM_INFO
	.align		4
.L_21:
        /*0058*/ 	.byte	0x04, 0x17
        /*005a*/ 	.short	(.L_23 - .L_22)
.L_22:
        /*005c*/ 	.word	0x00000000
        /*0060*/ 	.short	0x0001
        /*0062*/ 	.short	0x0008
        /*0064*/ 	.byte	0x00, 0xf4, 0x21, 0x00


	//----- nvinfo : EIATTR_KPARAM_INFO
	.align		4
.L_23:
        /*0068*/ 	.byte	0x04, 0x17
        /*006a*/ 	.short	(.L_25 - .L_24)
.L_24:
        /*006c*/ 	.word	0x00000000
        /*0070*/ 	.short	0x0000
        /*0072*/ 	.short	0x0000
        /*0074*/ 	.byte	0x00, 0xf4, 0x21, 0x00


	//----- nvinfo : EIATTR_SPARSE_MMA_MASK
	.align		4
.L_25:
        /*0078*/ 	.byte	0x03, 0x50
        /*007a*/ 	.short	0x0000


	//----- nvinfo : EIATTR_MAXREG_COUNT
	.align		4
        /*007c*/ 	.byte	0x03, 0x1b
        /*007e*/ 	.short	0x00ff


	//----- nvinfo : EIATTR_EXIT_INSTR_OFFSETS
	.align		4
        /*0080*/ 	.byte	0x04, 0x1c
        /*0082*/ 	.short	(.L_27 - .L_26)


	//   ....[0]....
.L_26:
        /*0084*/ 	.word	0x000003d0


	//   ....[1]....
        /*0088*/ 	.word	0x000003f0


	//----- nvinfo : EIATTR_REQNTID
	.align		4
.L_27:
        /*008c*/ 	.byte	0x04, 0x10
        /*008e*/ 	.short	(.L_29 - .L_28)
.L_28:
        /*0090*/ 	.word	0x00000080
        /*0094*/ 	.word	0x00000001
        /*0098*/ 	.word	0x00000001


	//----- nvinfo : EIATTR_CBANK_PARAM_SIZE
	.align		4
.L_29:
        /*009c*/ 	.byte	0x03, 0x19
        /*009e*/ 	.short	0x0034


	//----- nvinfo : EIATTR_PARAM_CBANK
	.align		4
        /*00a0*/ 	.byte	0x04, 0x0a
        /*00a2*/ 	.short	(.L_31 - .L_30)
	.align		4
.L_30:
        /*00a4*/ 	.word	index@(.nv.constant0.triton_poi_fused__native_batch_norm_legit_no_training_41)
        /*00a8*/ 	.short	0x0210
        /*00aa*/ 	.short	0x0034


	//----- nvinfo : EIATTR_SW_WAR
	.align		4
.L_31:
        /*00ac*/ 	.byte	0x04, 0x36
        /*00ae*/ 	.short	(.L_33 - .L_32)
.L_32:
        /*00b0*/ 	.word	0x00000008
.L_33:


//--------------------- .nv.callgraph             --------------------------
	.section	.nv.callgraph,"",@"SHT_CUDA_CALLGRAPH"
	.align	4
	.sectionentsize	8
	.align		4
        /*0000*/ 	.word	0x00000000
	.align		4
        /*0004*/ 	.word	0xffffffff
	.align		4
        /*0008*/ 	.word	0x00000000
	.align		4
        /*000c*/ 	.word	0xfffffffe
	.align		4
        /*0010*/ 	.word	0x00000000
	.align		4
        /*0014*/ 	.word	0xfffffffd
	.align		4
        /*0018*/ 	.word	0x00000000
	.align		4
        /*001c*/ 	.word	0xfffffffc


//--------------------- .nv.constant4             --------------------------
	.section	.nv.constant4,"a",@progbits
	.align	8
	.align		8
.nv.constant4:
        /*0000*/ 	.dword	_$_str
	.align		8
        /*0008*/ 	.dword	_$_str_$_2


//--------------------- .text.triton_poi_fused__native_batch_norm_legit_no_training_41 --------------------------
	.section	.text.triton_poi_fused__native_batch_norm_legit_no_training_41,"ax",@progbits
	.align	128
        .global         triton_poi_fused__native_batch_norm_legit_no_training_41
        .type           triton_poi_fused__native_batch_norm_legit_no_training_41,@function
        .size           triton_poi_fused__native_batch_norm_legit_no_training_41,(.L_x_1 - triton_poi_fused__native_batch_norm_legit_no_training_41)
        .other          triton_poi_fused__native_batch_norm_legit_no_training_41,@"STO_CUDA_ENTRY STV_DEFAULT"
triton_poi_fused__native_batch_norm_legit_no_training_41:
.text.triton_poi_fused__native_batch_norm_legit_no_training_41:
[----:B------:R-:W0:Y:S01]  /*0000*/  LDC R1, c[0x0][0x28] ;  /* 0x00000a00ff017b82 */ /* 0x000e220000000800 */
[----:B------:R-:W1:Y:S07]  /*0010*/  S2R R0, SR_TID.X ;  /* 0x0000000000007919 */ /* 0x000e6e0000002100 */
[----:B------:R-:W2:Y:S01]  /*0020*/  LDC.64 R8, c[0x0][0x220] ;  /* 0x00008800ff087b82 */ /* 0x000ea20000000a00 */
[----:B------:R-:W-:Y:S01]  /*0030*/  ULDC.64 UR4, c[0x0][0x208] ;  /* 0x0000820000047ab9 */ /* 0x000fe20000000a00 */
[----:B------:R-:W3:Y:S06]  /*0040*/  S2R R3, SR_CTAID.X ;  /* 0x0000000000037919 */ /* 0x000eec0000002500 */
[----:B------:R-:W4:Y:S08]  /*0050*/  LDC.64 R12, c[0x0][0x210] ;  /* 0x00008400ff0c7b82 */ /* 0x000f300000000a00 */
[----:B------:R-:W5:Y:S08]  /*0060*/  LDC.64 R14, c[0x0][0x218] ;  /* 0x00008600ff0e7b82 */ /* 0x000f700000000a00 */
[----:B------:R-:W5:Y:S01]  /*0070*/  LDC.64 R16, c[0x0][0x228] ;  /* 0x00008a00ff107b82 */ /* 0x000f620000000a00 */
[----:B-1----:R-:W-:-:S07]  /*0080*/  SHF.L.U32 R0, R0, 0x1, RZ ;  /* 0x0000000100007819 */ /* 0x002fce00000006ff */
[----:B------:R-:W1:Y:S01]  /*0090*/  LDC.64 R18, c[0x0][0x230] ;  /* 0x00008c00ff127b82 */ /* 0x000e620000000a00 */
[----:B------:R-:W-:-:S04]  /*00a0*/  LOP3.LUT R0, R0, 0xfe, RZ, 0xc0, !PT ;  /* 0x000000fe00007812 */ /* 0x000fc800078ec0ff */
[----:B---3--:R-:W-:-:S04]  /*00b0*/  LEA R0, R3, R0, 0x8 ;  /* 0x0000000003007211 */ /* 0x008fc800078e40ff */
[C---:B------:R-:W-:Y:S01]  /*00c0*/  ISETP.GE.AND P4, PT, R0.reuse, 0x5400, PT ;  /* 0x000054000000780c */ /* 0x040fe20003f86270 */
[----:B------:R-:W-:-:S05]  /*00d0*/  IMAD.HI R2, R0, 0x30c30c31, RZ ;  /* 0x30c30c3100027827 */ /* 0x000fca00078e02ff */
[----:B------:R-:W-:-:S04]  /*00e0*/  SHF.R.U32.HI R3, RZ, 0x1f, R2 ;  /* 0x0000001fff037819 */ /* 0x000fc80000011602 */
[----:B------:R-:W-:-:S05]  /*00f0*/  LEA.HI.SX32 R3, R2, R3, 0x18 ;  /* 0x0000000302037211 */ /* 0x000fca00078fc2ff */
[----:B------:R-:W-:Y:S01]  /*0100*/  IMAD R11, R3, -0x540, R0 ;  /* 0xfffffac0030b7824 */ /* 0x000fe200078e0200 */
[----:B------:R-:W-:-:S03]  /*0110*/  CS2R R2, SRZ ;  /* 0x0000000000027805 */ /* 0x000fc6000001ff00 */
[----:B--2---:R-:W-:-:S05]  /*0120*/  IMAD.WIDE R8, R11, 0x4, R8 ;  /* 0x000000040b087825 */ /* 0x004fca00078e0208 */
[----:B------:R2:W3:Y:S01]  /*0130*/  @!P4 LDG.E.EL.64 R2, desc[UR4][R8.64] ;  /* 0x000000040802c981 */ /* 0x0004e2000c2e1b00 */
[----:B------:R-:W-:Y:S02]  /*0140*/  CS2R R4, SRZ ;  /* 0x0000000000047805 */ /* 0x000fe4000001ff00 */
[----:B------:R-:W-:Y:S01]  /*0150*/  CS2R R6, SRZ ;  /* 0x0000000000067805 */ /* 0x000fe2000001ff00 */
[----:B----4-:R-:W-:-:S04]  /*0160*/  IMAD.WIDE R12, R0, 0x4, R12 ;  /* 0x00000004000c7825 */ /* 0x010fc800078e020c */
[C---:B-----5:R-:W-:Y:S01]  /*0170*/  IMAD.WIDE R14, R11.reuse, 0x4, R14 ;  /* 0x000000040b0e7825 */ /* 0x060fe200078e020e */
[----:B------:R-:W4:Y:S04]  /*0180*/  @!P4 LDG.E.64 R4, desc[UR4][R12.64] ;  /* 0x000000040c04c981 */ /* 0x000f28000c1e1b00 */
[----:B------:R5:W4:Y:S01]  /*0190*/  @!P4 LDG.E.EL.64 R6, desc[UR4][R14.64] ;  /* 0x000000040e06c981 */ /* 0x000b22000c2e1b00 */
[----:B0-----:R-:W-:Y:S01]  /*01a0*/  IMAD.WIDE R16, R11, 0x4, R16 ;  /* 0x000000040b107825 */ /* 0x001fe200078e0210 */
[----:B--2---:R-:W-:-:S03]  /*01b0*/  CS2R R8, SRZ ;  /* 0x0000000000087805 */ /* 0x004fc6000001ff00 */
[----:B-1----:R-:W-:Y:S01]  /*01c0*/  IMAD.WIDE R18, R11, 0x4, R18 ;  /* 0x000000040b127825 */ /* 0x002fe200078e0212 */
[----:B------:R-:W-:-:S04]  /*01d0*/  CS2R R10, SRZ ;  /* 0x00000000000a7805 */ /* 0x000fc8000001ff00 */
[----:B------:R-:W2:Y:S04]  /*01e0*/  @!P4 LDG.E.EL.64 R8, desc[UR4][R18.64] ;  /* 0x000000041208c981 */ /* 0x000ea8000c2e1b00 */
[----:B------:R-:W2:Y:S01]  /*01f0*/  @!P4 LDG.E.EL.64 R10, desc[UR4][R16.64] ;  /* 0x00000004100ac981 */ /* 0x000ea2000c2e1b00 */
[----:B-----5:R-:W-:Y:S01]  /*0200*/  HFMA2.MMA R15, -RZ, RZ, 1.625, 0 ;  /* 0x3e800000ff0f7435 */ /* 0x020fe200000001ff */
[----:B---3--:R-:W-:Y:S01]  /*0210*/  FADD R2, R2, 9.9999997473787516356e-06 ;  /* 0x3727c5ac02027421 */ /* 0x008fe20000000000 */
[----:B------:R-:W-:-:S03]  /*0220*/  FADD R12, R3, 9.9999997473787516356e-06 ;  /* 0x3727c5ac030c7421 */ /* 0x000fc60000000000 */
[----:B------:R0:W1:Y:S08]  /*0230*/  MUFU.SQRT R13, R2 ;  /* 0x00000002000d7308 */ /* 0x0000700000002000 */
[----:B------:R-:W3:Y:S01]  /*0240*/  MUFU.SQRT R14, R12 ;  /* 0x0000000c000e7308 */ /* 0x000ee20000002000 */
[----:B0-----:R-:W0:Y:S01]  /*0250*/  LDC.64 R2, c[0x0][0x238] ;  /* 0x00008e00ff027b82 */ /* 0x001e220000000a00 */
[----:B-1----:R-:W-:-:S02]  /*0260*/  FSETP.GT.AND P0, PT, R13, 8.50705917302346158658e+37, PT ;  /* 0x7e8000000d00780b */ /* 0x002fc40003f04000 */
[----:B------:R-:W-:Y:S02]  /*0270*/  FSETP.GEU.AND P2, PT, R13, 1.175494350822287508e-38, PT ;  /* 0x008000000d00780b */ /* 0x000fe40003f4e000 */
[C---:B---3--:R-:W-:Y:S02]  /*0280*/  FSETP.GT.AND P1, PT, R14.reuse, 8.50705917302346158658e+37, PT ;  /* 0x7e8000000e00780b */ /* 0x048fe40003f24000 */
[----:B------:R-:W-:-:S07]  /*0290*/  FSETP.GEU.AND P3, PT, R14, 1.175494350822287508e-38, PT ;  /* 0x008000000e00780b */ /* 0x000fce0003f6e000 */
[----:B------:R-:W-:-:S04]  /*02a0*/  @P0 FMUL R13, R13, 0.25 ;  /* 0x3e8000000d0d0820 */ /* 0x000fc80000400000 */
[----:B------:R-:W-:Y:S01]  /*02b0*/  @!P2 FMUL R13, R13, 16777216 ;  /* 0x4b8000000d0da820 */ /* 0x000fe20000400000 */
[----:B------:R-:W-:-:S04]  /*02c0*/  @P1 FMUL R14, R14, 0.25 ;  /* 0x3e8000000e0e1820 */ /* 0x000fc80000400000 */
[----:B------:R-:W-:Y:S01]  /*02d0*/  @!P3 FMUL R14, R14, 16777216 ;  /* 0x4b8000000e0eb820 */ /* 0x000fe20000400000 */
[----:B------:R-:W1:Y:S01]  /*02e0*/  MUFU.RCP R13, R13 ;  /* 0x0000000d000d7308 */ /* 0x000e620000001000 */
[----:B------:R-:W-:-:S07]  /*02f0*/  FSEL R12, R15, 1, P0 ;  /* 0x3f8000000f0c7808 */ /* 0x000fce0000000000 */
[----:B------:R-:W3:Y:S01]  /*0300*/  MUFU.RCP R14, R14 ;  /* 0x0000000e000e7308 */ /* 0x000ee20000001000 */
[----:B------:R-:W-:Y:S01]  /*0310*/  FSEL R15, R15, 1, P1 ;  /* 0x3f8000000f0f7808 */ /* 0x000fe20000800000 */
[----:B------:R-:W-:Y:S01]  /*0320*/  @!P2 FMUL R12, R12, 16777216 ;  /* 0x4b8000000c0ca820 */ /* 0x000fe20000400000 */
[----:B----4-:R-:W-:-:S03]  /*0330*/  FADD R4, -R6, R4 ;  /* 0x0000000406047221 */ /* 0x010fc60000000100 */
[----:B------:R-:W-:Y:S01]  /*0340*/  @!P3 FMUL R15, R15, 16777216 ;  /* 0x4b8000000f0fb820 */ /* 0x000fe20000400000 */
[----:B------:R-:W-:Y:S01]  /*0350*/  FADD R5, -R7, R5 ;  /* 0x0000000507057221 */ /* 0x000fe20000000100 */
[----:B-1----:R-:W-:Y:S02]  /*0360*/  FMUL R13, R13, R12 ;  /* 0x0000000c0d0d7220 */ /* 0x002fe40000400000 */
[----:B---3--:R-:W-:Y:S02]  /*0370*/  FMUL R6, R14, R15 ;  /* 0x0000000f0e067220 */ /* 0x008fe40000400000 */
[----:B------:R-:W-:Y:S02]  /*0380*/  FMUL R13, R4, R13 ;  /* 0x0000000d040d7220 */ /* 0x000fe40000400000 */
[----:B------:R-:W-:Y:S01]  /*0390*/  FMUL R6, R5, R6 ;  /* 0x0000000605067220 */ /* 0x000fe20000400000 */
[----:B0-----:R-:W-:-:S04]  /*03a0*/  IMAD.WIDE R2, R0, 0x4, R2 ;  /* 0x0000000400027825 */ /* 0x001fc800078e0202 */
[----:B--2---:R-:W-:Y:S01]  /*03b0*/  FFMA R8, R13, R10, R8 ;  /* 0x0000000a0d087223 */ /* 0x004fe20000000008 */
[----:B------:R-:W-:Y:S01]  /*03c0*/  FFMA R9, R6, R11, R9 ;  /* 0x0000000b06097223 */ /* 0x000fe20000000009 */
[----:B------:R-:W-:Y:S06]  /*03d0*/  @P4 EXIT ;  /* 0x000000000000494d */ /* 0x000fec0003800000 */
[----:B------:R-:W-:Y:S01]  /*03e0*/  STG.E.64 desc[UR4][R2.64], R8 ;  /* 0x0000000802007986 */ /* 0x000fe2000c101b04 */
[----:B------:R-:W-:Y:S05]  /*03f0*/  EXIT ;  /* 0x000000000000794d */ /* 0x000fea0003800000 */
.L_x_0:
[----:B------:R-:W-:-:S00]  /*0400*/  BRA `(.L_x_0) ;  /* 0xfffffffc00fc7947 */ /* 0x000fc0000383ffff */
[----:B------:R-:W-:-:S00]  /*0410*/  NOP ;  /* 0x0000000000007918 */ /* 0x000fc00000000000 */
        /* <DEDUP_REMOVED lines=14> */
.L_x_1:


//--------------------- .nv.global.init           --------------------------
	.section	.nv.global.init,"aw",@progbits
.nv.global.init:
	.type		_$_str,@object
	.size		_$_str,(_$_str_$_2 - _$_str)
_$_str:
        /*0000*/ 	.byte	0x5f, 0x5f, 0x43, 0x55, 0x44, 0x41, 0x5f, 0x46, 0x54, 0x5a, 0x00
	.type		_$_str_$_2,@object
	.size		_$_str_$_2,(.L_1 - _$_str_$_2)
_$_str_$_2:
        /*000b*/ 	.byte	0x5f, 0x5f, 0x43, 0x55, 0x44, 0x41, 0x5f, 0x50, 0x52, 0x45, 0x43, 0x5f, 0x53, 0x51, 0x52, 0x54
        /*001b*/ 	.byte	0x00
.L_1:


//--------------------- .nv.constant0.triton_poi_fused__native_batch_norm_legit_no_training_41 --------------------------
	.section	.nv.constant0.triton_poi_fused__native_batch_norm_legit_no_training_41,"a",@progbits
	.sectionflags	@""
	.align	4
.nv.constant0.triton_poi_fused__native_batch_norm_legit_no_training_41:
	.zero		580
